	.headerflags	@"EF_CUDA_TEXMODE_UNIFIED EF_CUDA_64BIT_ADDRESS EF_CUDA_ACCELERATORS EF_CUDA_SM90 EF_CUDA_VIRTUAL_SM(EF_CUDA_SM90)"
	.elftype	@"ET_EXEC"


//--------------------- .nv.info                  --------------------------
	.section	.nv.info,"",@"SHT_CUDA_INFO"
	.align	4


	//----- nvinfo : EIATTR_REGCOUNT
	.align		4
        /*0000*/ 	.byte	0x04, 0x2f
        /*0002*/ 	.short	(.L_1 - .L_0)
	.align		4
.L_0:
        /*0004*/ 	.word	index@(triton_poi_fused_convolution_12)
        /*0008*/ 	.word	0x00000018


	//----- nvinfo : EIATTR_MIN_STACK_SIZE
	.align		4
.L_1:
        /*000c*/ 	.byte	0x04, 0x12
        /*000e*/ 	.short	(.L_3 - .L_2)
	.align		4
.L_2:
        /*0010*/ 	.word	index@(triton_poi_fused_convolution_12)
        /*0014*/ 	.word	0x00000000


	//----- nvinfo : EIATTR_FRAME_SIZE
	.align		4
.L_3:
        /*0018*/ 	.byte	0x04, 0x11
        /*001a*/ 	.short	(.L_5 - .L_4)
	.align		4
.L_4:
        /*001c*/ 	.word	index@(triton_poi_fused_convolution_12)
        /*0020*/ 	.word	0x00000000


	//----- nvinfo : EIATTR_MIN_STACK_SIZE
	.align		4
.L_5:
        /*0024*/ 	.byte	0x04, 0x12
        /*0026*/ 	.short	(.L_7 - .L_6)
	.align		4
.L_6:
        /*0028*/ 	.word	index@(triton_poi_fused_convolution_12)
        /*002c*/ 	.word	0x00000000
.L_7:


//--------------------- .nv.info.triton_poi_fused_convolution_12 --------------------------
	.section	.nv.info.triton_poi_fused_convolution_12,"",@"SHT_CUDA_INFO"
	.sectionflags	@""
	.align	4


	//----- nvinfo : EIATTR_CUDA_API_VERSION
	.align		4
        /*0000*/ 	.byte	0x04, 0x37
        /*0002*/ 	.short	(.L_9 - .L_8)
.L_8:
        /*0004*/ 	.word	0x0000007c


	//----- nvinfo : EIATTR_KPARAM_INFO
	.align		4
.L_9:
        /*0008*/ 	.byte	0x04, 0x17
        /*000a*/ 	.short	(.L_11 - .L_10)
.L_10:
        /*000c*/ 	.word	0x00000000
        /*0010*/ 	.short	0x0003
        /*0012*/ 	.short	0x0014
        /*0014*/ 	.byte	0x00, 0xf0, 0x11, 0x00


	//----- nvinfo : EIATTR_KPARAM_INFO
	.align		4
.L_11:
        /*0018*/ 	.byte	0x04, 0x17
        /*001a*/ 	.short	(.L_13 - .L_12)
.L_12:
        /*001c*/ 	.word	0x00000000
        /*0020*/ 	.short	0x0002
        /*0022*/ 	.short	0x0010
        /*0024*/ 	.byte	0x00, 0xf0, 0x11, 0x00


	//----- nvinfo : EIATTR_KPARAM_INFO
	.align		4
.L_13:
        /*0028*/ 	.byte	0x04, 0x17
        /*002a*/ 	.short	(.L_15 - .L_14)
.L_14:
        /*002c*/ 	.word	0x00000000
        /*0030*/ 	.short	0x0001
        /*0032*/ 	.short	0x0008
        /*0034*/ 	.byte	0x00, 0xf4, 0x21, 0x00


	//----- nvinfo : EIATTR_KPARAM_INFO
	.align		4
.L_15:
        /*0038*/ 	.byte	0x04, 0x17
        /*003a*/ 	.short	(.L_17 - .L_16)
.L_16:
        /*003c*/ 	.word	0x00000000
        /*0040*/ 	.short	0x0000
        /*0042*/ 	.short	0x0000
        /*0044*/ 	.byte	0x00, 0xf4, 0x21, 0x00


	//----- nvinfo : EIATTR_SPARSE_MMA_MASK
	.align		4
.L_17:
        /*0048*/ 	.byte	0x03, 0x50
        /*004a*/ 	.short	0x0000


	//----- nvinfo : EIATTR_MAXREG_COUNT
	.align		4
        /*004c*/ 	.byte	0x03, 0x1b
        /*004e*/ 	.short	0x00ff


	//----- nvinfo : EIATTR_EXIT_INSTR_OFFSETS
	.align		4
        /*0050*/ 	.byte	0x04, 0x1c
        /*0052*/ 	.short	(.L_19 - .L_18)


	//   ....[0]....
.L_18:
        /*0054*/ 	.word	0x00000730


	//   ....[1]....
        /*0058*/ 	.word	0x00000780


	//----- nvinfo : EIATTR_REQNTID
	.align		4
.L_19:
        /*005c*/ 	.byte	0x04, 0x10
        /*005e*/ 	.short	(.L_21 - .L_20)
.L_20:
        /*0060*/ 	.word	0x00000080
        /*0064*/ 	.word	0x00000001
        /*0068*/ 	.word	0x00000001


	//----- nvinfo : EIATTR_CBANK_PARAM_SIZE
	.align		4
.L_21:
        /*006c*/ 	.byte	0x03, 0x19
        /*006e*/ 	.short	0x0018


	//----- nvinfo : EIATTR_PARAM_CBANK
	.align		4
        /*0070*/ 	.byte	0x04, 0x0a
        /*0072*/ 	.short	(.L_23 - .L_22)
	.align		4
.L_22:
        /*0074*/ 	.word	index@(.nv.constant0.triton_poi_fused_convolution_12)
        /*0078*/ 	.short	0x0210
        /*007a*/ 	.short	0x0018


	//----- nvinfo : EIATTR_SW_WAR
	.align		4
.L_23:
        /*007c*/ 	.byte	0x04, 0x36
        /*007e*/ 	.short	(.L_25 - .L_24)
.L_24:
        /*0080*/ 	.word	0x00000008
.L_25:


//--------------------- .nv.callgraph             --------------------------
	.section	.nv.callgraph,"",@"SHT_CUDA_CALLGRAPH"
	.align	4
	.sectionentsize	8
	.align		4
        /*0000*/ 	.word	0x00000000
	.align		4
        /*0004*/ 	.word	0xffffffff
	.align		4
        /*0008*/ 	.word	0x00000000
	.align		4
        /*000c*/ 	.word	0xfffffffe
	.align		4
        /*0010*/ 	.word	0x00000000
	.align		4
        /*0014*/ 	.word	0xfffffffd
	.align		4
        /*0018*/ 	.word	0x00000000
	.align		4
        /*001c*/ 	.word	0xfffffffc


//--------------------- .text.triton_poi_fused_convolution_12 --------------------------
	.section	.text.triton_poi_fused_convolution_12,"ax",@progbits
	.sectionflags	@"SHF_BARRIERS=1"
	.align	128
        .global         triton_poi_fused_convolution_12
        .type           triton_poi_fused_convolution_12,@function
        .size           triton_poi_fused_convolution_12,(.L_x_1 - triton_poi_fused_convolution_12)
        .other          triton_poi_fused_convolution_12,@"STO_CUDA_ENTRY STV_DEFAULT"
triton_poi_fused_convolution_12:
.text.triton_poi_fused_convolution_12:
[----:B------:R-:W0:Y:S02]  /*0000*/  LDC R1, c[0x0][0x28] ;  /* 0x00000a00ff017b82 */ /* 0x000e240000000800 */
[----:B------:R-:W1:Y:S01]  /*0010*/  S2R R2, SR_TID.X ;  /* 0x0000000000027919 */ /* 0x000e620000002100 */
[----:B------:R-:W2:Y:S01]  /*0020*/  LDC.64 R8, c[0x0][0x210] ;  /* 0x00008400ff087b82 */ /* 0x000ea20000000a00 */
[----:B------:R-:W-:Y:S01]  /*0030*/  ULDC.64 UR6, c[0x0][0x208] ;  /* 0x0000820000067ab9 */ /* 0x000fe20000000a00 */
[----:B------:R-:W3:Y:S01]  /*0040*/  S2R R3, SR_CTAID.Y ;  /* 0x0000000000037919 */ /* 0x000ee20000002600 */
[----:B------:R-:W4:Y:S01]  /*0050*/  S2R R0, SR_CTAID.X ;  /* 0x0000000000007919 */ /* 0x000f220000002500 */
[----:B-1----:R-:W-:Y:S01]  /*0060*/  SHF.R.U32.HI R12, RZ, 0x3, R2 ;  /* 0x00000003ff0c7819 */ /* 0x002fe20000011602 */
[----:B------:R-:W-:Y:S02]  /*0070*/  IMAD.SHL.U32 R5, R2, 0x4, RZ ;  /* 0x0000000402057824 */ /* 0x000fe400078e00ff */
[----:B---3--:R-:W-:Y:S01]  /*0080*/  IMAD.SHL.U32 R3, R3, 0x20, RZ ;  /* 0x0000002003037824 */ /* 0x008fe200078e00ff */
[----:B------:R-:W-:Y:S01]  /*0090*/  SGXT.U32 R12, R12, 0x4 ;  /* 0x000000040c0c781a */ /* 0x000fe20000000000 */
[----:B----4-:R-:W-:-:S03]  /*00a0*/  IMAD.SHL.U32 R0, R0, 0x20, RZ ;  /* 0x0000002000007824 */ /* 0x010fc600078e00ff */
[----:B------:R-:W-:Y:S02]  /*00b0*/  LOP3.LUT R4, R3, R12, RZ, 0xfc, !PT ;  /* 0x0000000c03047212 */ /* 0x000fe400078efcff */
[----:B------:R-:W-:Y:S02]  /*00c0*/  LOP3.LUT R10, R3, 0x10, R12, 0xfe, !PT ;  /* 0x00000010030a7812 */ /* 0x000fe400078efe0c */
[----:B------:R-:W-:Y:S01]  /*00d0*/  LOP3.LUT R5, R0, 0x1c, R5, 0xf8, !PT ;  /* 0x0000001c00057812 */ /* 0x000fe200078ef805 */
[----:B------:R-:W-:-:S03]  /*00e0*/  IMAD.HI R6, R4, 0x4ec4ec4f, RZ ;  /* 0x4ec4ec4f04067827 */ /* 0x000fc600078e02ff */
[C---:B------:R-:W-:Y:S01]  /*00f0*/  ISETP.GE.AND P0, PT, R5.reuse, 0x100, PT ;  /* 0x000001000500780c */ /* 0x040fe20003f06270 */
[----:B------:R-:W-:Y:S01]  /*0100*/  IMAD.HI R11, R10, 0x4ec4ec4f, RZ ;  /* 0x4ec4ec4f0a0b7827 */ /* 0x000fe200078e02ff */
[----:B------:R-:W-:Y:S02]  /*0110*/  SHF.R.U32.HI R7, RZ, 0x1f, R6 ;  /* 0x0000001fff077819 */ /* 0x000fe40000011606 */
[----:B------:R-:W-:Y:S01]  /*0120*/  ISETP.LT.AND P1, PT, R4, 0x68, !P0 ;  /* 0x000000680400780c */ /* 0x000fe20004721270 */
[----:B------:R-:W-:Y:S01]  /*0130*/  VIADD R13, R5, 0x3400 ;  /* 0x00003400050d7836 */ /* 0x000fe20000000000 */
[----:B------:R-:W-:Y:S02]  /*0140*/  SHF.R.U32.HI R14, RZ, 0x1f, R11 ;  /* 0x0000001fff0e7819 */ /* 0x000fe4000001160b */
[----:B------:R-:W-:Y:S02]  /*0150*/  LEA.HI.SX32 R7, R6, R7, 0x1d ;  /* 0x0000000706077211 */ /* 0x000fe400078feaff */
[----:B------:R-:W-:-:S02]  /*0160*/  LEA.HI.SX32 R11, R11, R14, 0x1d ;  /* 0x0000000e0b0b7211 */ /* 0x000fc400078feaff */
[----:B------:R-:W-:Y:S01]  /*0170*/  ISETP.LT.AND P0, PT, R10, 0x68, !P0 ;  /* 0x000000680a00780c */ /* 0x000fe20004701270 */
[----:B------:R-:W-:Y:S01]  /*0180*/  IMAD R6, R7, -0x1a, R4 ;  /* 0xffffffe607067824 */ /* 0x000fe200078e0204 */
[----:B------:R-:W-:Y:S01]  /*0190*/  CS2R R4, SRZ ;  /* 0x0000000000047805 */ /* 0x000fe2000001ff00 */
[C---:B------:R-:W-:Y:S02]  /*01a0*/  IMAD R14, R11.reuse, -0x1a, R10 ;  /* 0xffffffe60b0e7824 */ /* 0x040fe400078e020a */
[--C-:B------:R-:W-:Y:S02]  /*01b0*/  IMAD R6, R6, 0x100, R13.reuse ;  /* 0x0000010006067824 */ /* 0x100fe400078e020d */
[----:B------:R-:W-:Y:S02]  /*01c0*/  IMAD R14, R11, 0x68, R14 ;  /* 0x000000680b0e7824 */ /* 0x000fe400078e020e */
[----:B------:R-:W-:Y:S01]  /*01d0*/  IMAD R15, R7, 0x6800, R6 ;  /* 0x00006800070f7824 */ /* 0x000fe200078e0206 */
[----:B------:R-:W-:Y:S01]  /*01e0*/  CS2R R6, SRZ ;  /* 0x0000000000067805 */ /* 0x000fe2000001ff00 */
[----:B------:R-:W-:-:S02]  /*01f0*/  IMAD.U32 R17, R14, 0x100, R13 ;  /* 0x000001000e117824 */ /* 0x000fc400078e000d */
[----:B--2---:R-:W-:Y:S01]  /*0200*/  IMAD.WIDE R14, R15, 0x4, R8 ;  /* 0x000000040f0e7825 */ /* 0x004fe200078e0208 */
[----:B------:R-:W-:-:S03]  /*0210*/  CS2R R10, SRZ ;  /* 0x00000000000a7805 */ /* 0x000fc6000001ff00 */
[----:B------:R-:W-:Y:S01]  /*0220*/  IMAD.WIDE R16, R17, 0x4, R8 ;  /* 0x0000000411107825 */ /* 0x000fe200078e0208 */
[----:B------:R-:W-:Y:S01]  /*0230*/  CS2R R8, SRZ ;  /* 0x0000000000087805 */ /* 0x000fe2000001ff00 */
[----:B------:R1:W2:Y:S05]  /*0240*/  @P1 LDG.E.EL.128 R4, desc[UR6][R14.64] ;  /* 0x000000060e041981 */ /* 0x0002aa000c2e1d00 */
[----:B------:R3:W4:Y:S01]  /*0250*/  @P0 LDG.E.EL.128 R8, desc[UR6][R16.64] ;  /* 0x0000000610080981 */ /* 0x000722000c2e1d00 */
[----:B------:R-:W5:Y:S01]  /*0260*/  S2UR UR5, SR_CgaCtaId ;  /* 0x00000000000579c3 */ /* 0x000f620000008800 */
[C---:B------:R-:W-:Y:S01]  /*0270*/  IMAD.SHL.U32 R13, R2.reuse, 0x80, RZ ;  /* 0x00000080020d7824 */ /* 0x040fe200078e00ff */
[----:B------:R-:W-:Y:S01]  /*0280*/  UMOV UR4, 0x400 ;  /* 0x0000040000047882 */ /* 0x000fe20000000000 */
[----:B------:R-:W-:-:S03]  /*0290*/  IMAD.SHL.U32 R18, R2, 0x2, RZ ;  /* 0x0000000202127824 */ /* 0x000fc600078e00ff */
[----:B------:R-:W-:-:S04]  /*02a0*/  LOP3.LUT R13, R13, 0x380, RZ, 0xc0, !PT ;  /* 0x000003800d0d7812 */ /* 0x000fc800078ec0ff */
[C---:B-1----:R-:W-:Y:S02]  /*02b0*/  LOP3.LUT R14, R13.reuse, 0x20, RZ, 0xfc, !PT ;  /* 0x000000200d0e7812 */ /* 0x042fe400078efcff */
[C---:B------:R-:W-:Y:S02]  /*02c0*/  LOP3.LUT R19, R13.reuse, 0x40, RZ, 0xfc, !PT ;  /* 0x000000400d137812 */ /* 0x040fe400078efcff */
[C---:B------:R-:W-:Y:S02]  /*02d0*/  LOP3.LUT R12, R13.reuse, R12, RZ, 0xfc, !PT ;  /* 0x0000000c0d0c7212 */ /* 0x040fe400078efcff */
[----:B------:R-:W-:Y:S01]  /*02e0*/  LOP3.LUT R20, R13, 0x60, RZ, 0xfc, !PT ;  /* 0x000000600d147812 */ /* 0x000fe200078efcff */
[----:B-----5:R-:W-:-:S06]  /*02f0*/  UPRMT UR4, UR5, 0x654, UR4 ;  /* 0x0000065405047896 */ /* 0x020fcc0008000004 */
[----:B------:R-:W-:Y:S02]  /*0300*/  LEA.HI R13, R13, UR4, RZ, 0x1e ;  /* 0x000000040d0d7c11 */ /* 0x000fe4000f8ff0ff */
[----:B------:R-:W-:Y:S02]  /*0310*/  LEA.HI R15, R14, UR4, RZ, 0x1e ;  /* 0x000000040e0f7c11 */ /* 0x000fe4000f8ff0ff */
[----:B------:R-:W-:Y:S01]  /*0320*/  LEA.HI R19, R19, UR4, RZ, 0x1e ;  /* 0x0000000413137c11 */ /* 0x000fe2000f8ff0ff */
[----:B------:R-:W-:Y:S01]  /*0330*/  IMAD R13, R12, 0x4, R13 ;  /* 0x000000040c0d7824 */ /* 0x000fe200078e020d */
[----:B---3--:R-:W-:Y:S01]  /*0340*/  LEA.HI R17, R20, UR4, RZ, 0x1e ;  /* 0x0000000414117c11 */ /* 0x008fe2000f8ff0ff */
[C---:B------:R-:W-:Y:S01]  /*0350*/  IMAD R20, R12.reuse, 0x4, R15 ;  /* 0x000000040c147824 */ /* 0x040fe200078e020f */
[----:B------:R-:W-:Y:S01]  /*0360*/  LOP3.LUT R14, R3, 0x1e, R18, 0xf8, !PT ;  /* 0x0000001e030e7812 */ /* 0x000fe200078ef812 */
[----:B------:R-:W-:Y:S01]  /*0370*/  IMAD R15, R12, 0x4, R19 ;  /* 0x000000040c0f7824 */ /* 0x000fe200078e0213 */
[----:B------:R-:W-:Y:S01]  /*0380*/  LOP3.LUT R3, R18, 0xfe, RZ, 0xc0, !PT ;  /* 0x000000fe12037812 */ /* 0x000fe200078ec0ff */
[----:B------:R-:W-:Y:S01]  /*0390*/  IMAD R16, R12, 0x4, R17 ;  /* 0x000000040c107824 */ /* 0x000fe200078e0211 */
[----:B------:R-:W-:-:S02]  /*03a0*/  SHF.R.U32.HI R12, RZ, 0x1, R2 ;  /* 0x00000001ff0c7819 */ /* 0x000fc40000011602 */
[C---:B------:R-:W-:Y:S02]  /*03b0*/  LOP3.LUT R17, R3.reuse, 0x100, RZ, 0xfc, !PT ;  /* 0x0000010003117812 */ /* 0x040fe400078efcff */
[----:B------:R-:W-:Y:S02]  /*03c0*/  LOP3.LUT R18, R3, 0x200, RZ, 0xfc, !PT ;  /* 0x0000020003127812 */ /* 0x000fe400078efcff */
[----:B------:R-:W-:Y:S02]  /*03d0*/  SHF.R.U32.HI R17, RZ, 0x2, R17 ;  /* 0x00000002ff117819 */ /* 0x000fe40000011611 */
[----:B------:R-:W-:Y:S02]  /*03e0*/  SHF.R.U32.HI R18, RZ, 0x2, R18 ;  /* 0x00000002ff127819 */ /* 0x000fe40000011612 */
[----:B------:R-:W-:Y:S02]  /*03f0*/  LOP3.LUT R12, R12, 0x38, RZ, 0xc0, !PT ;  /* 0x000000380c0c7812 */ /* 0x000fe400078ec0ff */
[----:B------:R-:W-:-:S02]  /*0400*/  LOP3.LUT R17, R17, 0x78, RZ, 0xc0, !PT ;  /* 0x0000007811117812 */ /* 0x000fc400078ec0ff */
[----:B------:R-:W-:Y:S01]  /*0410*/  LOP3.LUT R18, R18, 0xb8, RZ, 0xc0, !PT ;  /* 0x000000b812127812 */ /* 0x000fe200078ec0ff */
[----:B------:R-:W-:Y:S01]  /*0420*/  VIADD R12, R12, UR4 ;  /* 0x000000040c0c7c36 */ /* 0x000fe20008000000 */
[----:B------:R-:W-:-:S03]  /*0430*/  ISETP.GE.AND P0, PT, R14, 0x68, PT ;  /* 0x000000680e00780c */ /* 0x000fc60003f06270 */
[----:B------:R-:W-:Y:S02]  /*0440*/  VIADD R18, R18, UR4 ;  /* 0x0000000412127c36 */ /* 0x000fe40008000000 */
[----:B------:R-:W-:Y:S01]  /*0450*/  IMAD R12, R3, 0x4, R12 ;  /* 0x00000004030c7824 */ /* 0x000fe200078e020c */
[----:B--2---:R1:W-:Y:S04]  /*0460*/  STS [R13], R4 ;  /* 0x000000040d007388 */ /* 0x0043e80000000800 */
[----:B------:R-:W-:Y:S04]  /*0470*/  STS [R20+0x80], R5 ;  /* 0x0000800514007388 */ /* 0x000fe80000000800 */
[----:B------:R2:W-:Y:S01]  /*0480*/  STS [R15+0x100], R6 ;  /* 0x000100060f007388 */ /* 0x0005e20000000800 */
[----:B-1----:R-:W-:-:S03]  /*0490*/  VIADD R4, R17, UR4 ;  /* 0x0000000411047c36 */ /* 0x002fc60008000000 */
[----:B------:R-:W-:Y:S01]  /*04a0*/  STS [R16+0x180], R7 ;  /* 0x0001800710007388 */ /* 0x000fe20000000800 */
[----:B------:R-:W-:-:S03]  /*04b0*/  IMAD.HI R17, R14, 0x4ec4ec4f, RZ ;  /* 0x4ec4ec4f0e117827 */ /* 0x000fc600078e02ff */
[----:B----4-:R-:W-:Y:S01]  /*04c0*/  STS [R13+0x40], R8 ;  /* 0x000040080d007388 */ /* 0x010fe20000000800 */
[----:B--2---:R-:W-:-:S03]  /*04d0*/  IMAD R6, R3, 0x4, R4 ;  /* 0x0000000403067824 */ /* 0x004fc600078e0204 */
[----:B------:R1:W-:Y:S01]  /*04e0*/  STS [R20+0xc0], R9 ;  /* 0x0000c00914007388 */ /* 0x0003e20000000800 */
[----:B------:R-:W-:Y:S01]  /*04f0*/  IMAD R4, R3, 0x4, R18 ;  /* 0x0000000403047824 */ /* 0x000fe200078e0212 */
[----:B------:R-:W-:Y:S02]  /*0500*/  SHF.R.U32.HI R18, RZ, 0x4, R2 ;  /* 0x00000004ff127819 */ /* 0x000fe40000011602 */
[----:B------:R2:W-:Y:S01]  /*0510*/  STS [R15+0x140], R10 ;  /* 0x0001400a0f007388 */ /* 0x0005e20000000800 */
[----:B------:R-:W-:-:S03]  /*0520*/  SHF.R.U32.HI R2, RZ, 0x1f, R17 ;  /* 0x0000001fff027819 */ /* 0x000fc60000011611 */
[----:B------:R3:W-:Y:S01]  /*0530*/  STS [R16+0x1c0], R11 ;  /* 0x0001c00b10007388 */ /* 0x0007e20000000800 */
[----:B------:R-:W-:Y:S01]  /*0540*/  LEA.HI.SX32 R17, R17, R2, 0x1d ;  /* 0x0000000211117211 */ /* 0x000fe200078feaff */
[----:B-1----:R-:W3:Y:S01]  /*0550*/  LDC.64 R8, c[0x0][0x218] ;  /* 0x00008600ff087b82 */ /* 0x002ee20000000a00 */
[----:B------:R-:W-:-:S07]  /*0560*/  LOP3.LUT R2, R3, 0x300, RZ, 0xfc, !PT ;  /* 0x0000030003027812 */ /* 0x000fce00078efcff */
[----:B------:R-:W-:Y:S01]  /*0570*/  BAR.SYNC.DEFER_BLOCKING 0x0 ;  /* 0x0000000000007b1d */ /* 0x000fe20000010000 */
[----:B--2---:R-:W-:Y:S01]  /*0580*/  SGXT.U32 R15, R18, 0x3 ;  /* 0x00000003120f781a */ /* 0x004fe20000000000 */
[C---:B------:R-:W-:Y:S01]  /*0590*/  IMAD R14, R17.reuse, -0x1a, R14 ;  /* 0xffffffe6110e7824 */ /* 0x040fe200078e020e */
[----:B------:R-:W-:Y:S02]  /*05a0*/  SHF.R.U32.HI R2, RZ, 0x2, R2 ;  /* 0x00000002ff027819 */ /* 0x000fe40000011602 */
[----:B------:R-:W-:Y:S01]  /*05b0*/  LOP3.LUT R15, R0, R15, RZ, 0xfc, !PT ;  /* 0x0000000f000f7212 */ /* 0x000fe200078efcff */
[----:B------:R-:W-:Y:S01]  /*05c0*/  IMAD R14, R17, 0x1a00, R14 ;  /* 0x00001a00110e7824 */ /* 0x000fe200078e020e */
[----:B------:R-:W-:Y:S02]  /*05d0*/  LOP3.LUT R2, R2, 0xf8, RZ, 0xc0, !PT ;  /* 0x000000f802027812 */ /* 0x000fe400078ec0ff */
[C---:B------:R-:W-:Y:S01]  /*05e0*/  LOP3.LUT R0, R15.reuse, 0x8, RZ, 0xfc, !PT ;  /* 0x000000080f007812 */ /* 0x040fe200078efcff */
[C---:B------:R-:W-:Y:S01]  /*05f0*/  IMAD R19, R15.reuse, 0x1a, R14 ;  /* 0x0000001a0f137824 */ /* 0x040fe200078e020e */
[----:B------:R-:W-:Y:S01]  /*0600*/  ISETP.LT.AND P2, PT, R15, 0x100, !P0 ;  /* 0x000001000f00780c */ /* 0x000fe20004741270 */
[----:B------:R-:W-:Y:S01]  /*0610*/  VIADD R2, R2, UR4 ;  /* 0x0000000402027c36 */ /* 0x000fe20008000000 */
[----:B------:R-:W-:Y:S01]  /*0620*/  ISETP.LT.AND P1, PT, R0, 0x100, !P0 ;  /* 0x000001000000780c */ /* 0x000fe20004721270 */
[----:B------:R-:W-:Y:S01]  /*0630*/  VIADD R17, R19, 0xd0 ;  /* 0x000000d013117836 */ /* 0x000fe20000000000 */
[----:B------:R-:W-:Y:S01]  /*0640*/  LOP3.LUT R0, R15, 0x10, RZ, 0xfc, !PT ;  /* 0x000000100f007812 */ /* 0x000fe200078efcff */
[----:B------:R-:W-:Y:S01]  /*0650*/  VIADD R21, R19, 0x1a0 ;  /* 0x000001a013157836 */ /* 0x000fe20000000000 */
[----:B------:R-:W-:Y:S01]  /*0660*/  LOP3.LUT R15, R15, 0x18, RZ, 0xfc, !PT ;  /* 0x000000180f0f7812 */ /* 0x000fe200078efcff */
[----:B------:R-:W-:Y:S01]  /*0670*/  IMAD R2, R3, 0x4, R2 ;  /* 0x0000000403027824 */ /* 0x000fe200078e0202 */
[----:B------:R-:W-:-:S02]  /*0680*/  ISETP.LT.AND P3, PT, R0, 0x100, !P0 ;  /* 0x000001000000780c */ /* 0x000fc40004761270 */
[----:B------:R-:W-:Y:S01]  /*0690*/  ISETP.LT.AND P0, PT, R15, 0x100, !P0 ;  /* 0x000001000f00780c */ /* 0x000fe20004701270 */
[--C-:B---3--:R-:W-:Y:S01]  /*06a0*/  IMAD.WIDE R10, R19, 0x4, R8.reuse ;  /* 0x00000004130a7825 */ /* 0x108fe200078e0208 */
[----:B------:R-:W1:Y:S03]  /*06b0*/  LDS.64 R12, [R12] ;  /* 0x000000000c0c7984 */ /* 0x000e660000000a00 */
[--C-:B------:R-:W-:Y:S01]  /*06c0*/  IMAD.WIDE R14, R17, 0x4, R8.reuse ;  /* 0x00000004110e7825 */ /* 0x100fe200078e0208 */
[----:B------:R-:W2:Y:S03]  /*06d0*/  LDS.64 R6, [R6+0x400] ;  /* 0x0004000006067984 */ /* 0x000ea60000000a00 */
[----:B------:R-:W-:Y:S01]  /*06e0*/  IMAD.WIDE R16, R21, 0x4, R8 ;  /* 0x0000000415107825 */ /* 0x000fe200078e0208 */
[----:B------:R-:W3:Y:S04]  /*06f0*/  LDS.64 R4, [R4+0x800] ;  /* 0x0008000004047984 */ /* 0x000ee80000000a00 */
[----:B-1----:R1:W-:Y:S04]  /*0700*/  @P2 STG.E.64 desc[UR6][R10.64], R12 ;  /* 0x0000000c0a002986 */ /* 0x0023e8000c101b06 */
[----:B--2---:R1:W-:Y:S04]  /*0710*/  @P1 STG.E.64 desc[UR6][R14.64], R6 ;  /* 0x000000060e001986 */ /* 0x0043e8000c101b06 */
[----:B---3--:R1:W-:Y:S01]  /*0720*/  @P3 STG.E.64 desc[UR6][R16.64], R4 ;  /* 0x0000000410003986 */ /* 0x0083e2000c101b06 */
[----:B------:R-:W-:Y:S05]  /*0730*/  @!P0 EXIT ;  /* 0x000000000000894d */ /* 0x000fea0003800000 */
[----:B------:R-:W0:Y:S01]  /*0740*/  LDS.64 R2, [R2+0xc00] ;  /* 0x000c000002027984 */ /* 0x000e220000000a00 */
[----:B------:R-:W-:-:S04]  /*0750*/  VIADD R19, R19, 0x270 ;  /* 0x0000027013137836 */ /* 0x000fc80000000000 */
[----:B------:R-:W-:-:S05]  /*0760*/  IMAD.WIDE R8, R19, 0x4, R8 ;  /* 0x0000000413087825 */ /* 0x000fca00078e0208 */
[----:B0-----:R-:W-:Y:S01]  /*0770*/  STG.E.64 desc[UR6][R8.64], R2 ;  /* 0x0000000208007986 */ /* 0x001fe2000c101b06 */
[----:B------:R-:W-:Y:S05]  /*0780*/  EXIT ;  /* 0x000000000000794d */ /* 0x000fea0003800000 */
.L_x_0:
[----:B------:R-:W-:-:S00]  /*0790*/  BRA `(.L_x_0) ;  /* 0xfffffffc00fc7947 */ /* 0x000fc0000383ffff */
[----:B------:R-:W-:-:S00]  /*07a0*/  NOP ;  /* 0x0000000000007918 */ /* 0x000fc00000000000 */
        /* <DEDUP_REMOVED lines=13> */
.L_x_1:


//--------------------- .nv.shared.triton_poi_fused_convolution_12 --------------------------
	.section	.nv.shared.triton_poi_fused_convolution_12,"aw",@nobits
	.sectionflags	@""
	.align	16
	.zero		1024


//--------------------- .nv.constant0.triton_poi_fused_convolution_12 --------------------------
	.section	.nv.constant0.triton_poi_fused_convolution_12,"a",@progbits
	.sectionflags	@""
	.align	4
.nv.constant0.triton_poi_fused_convolution_12:
	.zero		552
